//
// Generated by NVIDIA NVVM Compiler
//
// Compiler Build ID: CL-36424714
// Cuda compilation tools, release 13.0, V13.0.88
// Based on NVVM 20.0.0
//

.version 9.0
.target sm_100
.address_size 64

	// .globl	_Z11calculatePidiPd

.visible .entry _Z11calculatePidiPd(
	.param .f64 _Z11calculatePidiPd_param_0,
	.param .u32 _Z11calculatePidiPd_param_1,
	.param .u64 .ptr .align 1 _Z11calculatePidiPd_param_2
)
{
	.reg .pred 	%p<19>;
	.reg .b32 	%r<52>;
	.reg .b64 	%rd<8>;
	.reg .b64 	%fd<61>;

	ld.param.f64 	%fd9, [_Z11calculatePidiPd_param_0];
	ld.param.u32 	%r13, [_Z11calculatePidiPd_param_1];
	ld.param.u64 	%rd5, [_Z11calculatePidiPd_param_2];
	cvta.to.global.u64 	%rd1, %rd5;
	mov.u32 	%r14, %ctaid.x;
	mov.u32 	%r15, %ntid.x;
	mov.u32 	%r1, %tid.x;
	mad.lo.s32 	%r16, %r14, %r15, %r1;
	mov.u32 	%r17, %nctaid.x;
	mul.lo.s32 	%r18, %r17, %r15;
	div.u32 	%r19, %r13, %r18;
	mul.lo.s32 	%r2, %r19, %r16;
	add.s32 	%r20, %r2, %r19;
	add.s32 	%r21, %r18, -1;
	setp.eq.s32 	%p1, %r16, %r21;
	selp.b32 	%r3, %r13, %r20, %p1;
	setp.ge.s32 	%p2, %r2, %r3;
	mov.f64 	%fd60, 0d0000000000000000;
	@%p2 bra 	$L__BB0_6;
	sub.s32 	%r22, %r3, %r2;
	and.b32  	%r4, %r22, 3;
	setp.eq.s32 	%p3, %r4, 0;
	mov.f64 	%fd60, 0d0000000000000000;
	mov.u32 	%r50, %r2;
	@%p3 bra 	$L__BB0_4;
	neg.s32 	%r48, %r4;
	mov.f64 	%fd60, 0d0000000000000000;
	mov.u32 	%r50, %r2;
$L__BB0_3:
	.pragma "nounroll";
	cvt.rn.f64.s32 	%fd14, %r50;
	add.f64 	%fd15, %fd14, 0d3FE0000000000000;
	mul.f64 	%fd16, %fd9, %fd15;
	fma.rn.f64 	%fd17, %fd16, %fd16, 0d3FF0000000000000;
	mov.f64 	%fd18, 0d4010000000000000;
	div.rn.f64 	%fd19, %fd18, %fd17;
	add.f64 	%fd60, %fd60, %fd19;
	add.s32 	%r50, %r50, 1;
	add.s32 	%r48, %r48, 1;
	setp.ne.s32 	%p4, %r48, 0;
	@%p4 bra 	$L__BB0_3;
$L__BB0_4:
	sub.s32 	%r23, %r2, %r3;
	setp.gt.u32 	%p5, %r23, -4;
	@%p5 bra 	$L__BB0_6;
$L__BB0_5:
	cvt.rn.f64.s32 	%fd20, %r50;
	add.f64 	%fd21, %fd20, 0d3FE0000000000000;
	mul.f64 	%fd22, %fd9, %fd21;
	fma.rn.f64 	%fd23, %fd22, %fd22, 0d3FF0000000000000;
	mov.f64 	%fd24, 0d4010000000000000;
	div.rn.f64 	%fd25, %fd24, %fd23;
	add.f64 	%fd26, %fd60, %fd25;
	add.s32 	%r24, %r50, 1;
	cvt.rn.f64.s32 	%fd27, %r24;
	add.f64 	%fd28, %fd27, 0d3FE0000000000000;
	mul.f64 	%fd29, %fd9, %fd28;
	fma.rn.f64 	%fd30, %fd29, %fd29, 0d3FF0000000000000;
	div.rn.f64 	%fd31, %fd24, %fd30;
	add.f64 	%fd32, %fd26, %fd31;
	add.s32 	%r25, %r50, 2;
	cvt.rn.f64.s32 	%fd33, %r25;
	add.f64 	%fd34, %fd33, 0d3FE0000000000000;
	mul.f64 	%fd35, %fd9, %fd34;
	fma.rn.f64 	%fd36, %fd35, %fd35, 0d3FF0000000000000;
	div.rn.f64 	%fd37, %fd24, %fd36;
	add.f64 	%fd38, %fd32, %fd37;
	add.s32 	%r26, %r50, 3;
	cvt.rn.f64.s32 	%fd39, %r26;
	add.f64 	%fd40, %fd39, 0d3FE0000000000000;
	mul.f64 	%fd41, %fd9, %fd40;
	fma.rn.f64 	%fd42, %fd41, %fd41, 0d3FF0000000000000;
	div.rn.f64 	%fd43, %fd24, %fd42;
	add.f64 	%fd60, %fd38, %fd43;
	add.s32 	%r50, %r50, 4;
	setp.lt.s32 	%p6, %r50, %r3;
	@%p6 bra 	$L__BB0_5;
$L__BB0_6:
	// begin inline asm
	mov.b64 {%r27,%r28}, %fd60;
	// end inline asm
	shfl.sync.down.b32	%r30|%p7, %r28, 16, 31, -1;
	shfl.sync.down.b32	%r29|%p8, %r27, 16, 31, -1;
	// begin inline asm
	mov.b64 %fd45, {%r29,%r30};
	// end inline asm
	add.f64 	%fd46, %fd60, %fd45;
	// begin inline asm
	mov.b64 {%r31,%r32}, %fd46;
	// end inline asm
	shfl.sync.down.b32	%r34|%p9, %r32, 8, 31, -1;
	shfl.sync.down.b32	%r33|%p10, %r31, 8, 31, -1;
	// begin inline asm
	mov.b64 %fd47, {%r33,%r34};
	// end inline asm
	add.f64 	%fd48, %fd46, %fd47;
	// begin inline asm
	mov.b64 {%r35,%r36}, %fd48;
	// end inline asm
	shfl.sync.down.b32	%r38|%p11, %r36, 4, 31, -1;
	shfl.sync.down.b32	%r37|%p12, %r35, 4, 31, -1;
	// begin inline asm
	mov.b64 %fd49, {%r37,%r38};
	// end inline asm
	add.f64 	%fd50, %fd48, %fd49;
	// begin inline asm
	mov.b64 {%r39,%r40}, %fd50;
	// end inline asm
	shfl.sync.down.b32	%r42|%p13, %r40, 2, 31, -1;
	shfl.sync.down.b32	%r41|%p14, %r39, 2, 31, -1;
	// begin inline asm
	mov.b64 %fd51, {%r41,%r42};
	// end inline asm
	add.f64 	%fd52, %fd50, %fd51;
	// begin inline asm
	mov.b64 {%r43,%r44}, %fd52;
	// end inline asm
	shfl.sync.down.b32	%r46|%p15, %r44, 1, 31, -1;
	shfl.sync.down.b32	%r45|%p16, %r43, 1, 31, -1;
	// begin inline asm
	mov.b64 %fd53, {%r45,%r46};
	// end inline asm
	add.f64 	%fd8, %fd52, %fd53;
	and.b32  	%r47, %r1, 31;
	setp.ne.s32 	%p17, %r47, 0;
	@%p17 bra 	$L__BB0_9;
	ld.global.u64 	%rd7, [%rd1];
$L__BB0_8:
	mov.b64 	%fd54, %rd7;
	add.f64 	%fd55, %fd8, %fd54;
	mov.b64 	%rd6, %fd55;
	atom.relaxed.global.cas.b64 	%rd4, [%rd1], %rd7, %rd6;
	setp.ne.s64 	%p18, %rd7, %rd4;
	mov.u64 	%rd7, %rd4;
	@%p18 bra 	$L__BB0_8;
$L__BB0_9:
	ret;

}


// ===== COMPILED SASS (sm_100) =====

	.target	sm_100

	.elftype	@"ET_EXEC"


//--------------------- .note.nv.tkinfo           --------------------------
	.section	.note.nv.tkinfo,"",@"SHT_NOTE"
	.sectionflags	@"SHF_NOTE_NV_TKINFO"
	.tkinfo
        /*0018*/ 	.word	0x00000002
        /*0030*/ 	.string	""
        /*0030*/ 	.string	"ptxas"
        /*0030*/ 	.string	"Cuda compilation tools, release 13.0, V13.0.88"
        /*0030*/ 	.string	"Build cuda_13.0.r13.0/compiler.36424714_0"
        /*0030*/ 	.string	"-arch sm_100 -m 64 "



//--------------------- .note.nv.cuinfo           --------------------------
	.section	.note.nv.cuinfo,"",@"SHT_NOTE"
	.sectionflags	@"SHF_NOTE_NV_CUINFO"
        /*0018*/ 	.short	0x0002
        /*001a*/ 	.short	0x0064
        /*001c*/ 	.short	0x0082
	.zero		2


//--------------------- .nv.info                  --------------------------
	.section	.nv.info,"",@"SHT_CUDA_INFO"
	.align	4


	//----- nvinfo : EIATTR_REGCOUNT
	.align		4
        /*0000*/ 	.byte	0x04, 0x2f
        /*0002*/ 	.short	(.L_1 - .L_0)
	.align		4
.L_0:
        /*0004*/ 	.word	index@(_Z11calculatePidiPd)
        /*0008*/ 	.word	0x00000020


	//----- nvinfo : EIATTR_FRAME_SIZE
	.align		4
.L_1:
        /*000c*/ 	.byte	0x04, 0x11
        /*000e*/ 	.short	(.L_3 - .L_2)
	.align		4
.L_2:
        /*0010*/ 	.word	index@($__internal_0_$__cuda_sm20_div_rn_f64_full)
        /*0014*/ 	.word	0x00000000


	//----- nvinfo : EIATTR_FRAME_SIZE
	.align		4
.L_3:
        /*0018*/ 	.byte	0x04, 0x11
        /*001a*/ 	.short	(.L_5 - .L_4)
	.align		4
.L_4:
        /*001c*/ 	.word	index@(_Z11calculatePidiPd)
        /*0020*/ 	.word	0x00000000


	//----- nvinfo : EIATTR_MIN_STACK_SIZE
	.align		4
.L_5:
        /*0024*/ 	.byte	0x04, 0x12
        /*0026*/ 	.short	(.L_7 - .L_6)
	.align		4
.L_6:
        /*0028*/ 	.word	index@(_Z11calculatePidiPd)
        /*002c*/ 	.word	0x00000000
.L_7:


//--------------------- .nv.compat                --------------------------
	.section	.nv.compat,"",@"SHT_CUDA_COMPAT_INFO"
	.align	4
        /*0000*/ 	.byte	0x02, 0x09, 0x00, 0x00, 0x02, 0x02, 0x01, 0x00, 0x02, 0x05, 0x05, 0x00, 0x03, 0x07, 0x01, 0x01
        /*0010*/ 	.byte	0x02, 0x03, 0x00, 0x00, 0x02, 0x06, 0x01, 0x00, 0x04, 0x0b, 0x08, 0x00, 0x01, 0x00, 0x00, 0x00
        /*0020*/ 	.byte	0x00, 0x00, 0x00, 0x00


//--------------------- .nv.info._Z11calculatePidiPd --------------------------
	.section	.nv.info._Z11calculatePidiPd,"",@"SHT_CUDA_INFO"
	.sectionflags	@""
	.align	4


	//----- nvinfo : EIATTR_CUDA_API_VERSION
	.align		4
        /*0000*/ 	.byte	0x04, 0x37
        /*0002*/ 	.short	(.L_9 - .L_8)
.L_8:
        /*0004*/ 	.word	0x00000082


	//----- nvinfo : EIATTR_KPARAM_INFO
	.align		4
.L_9:
        /*0008*/ 	.byte	0x04, 0x17
        /*000a*/ 	.short	(.L_11 - .L_10)
.L_10:
        /*000c*/ 	.word	0x00000000
        /*0010*/ 	.short	0x0002
        /*0012*/ 	.short	0x0010
        /*0014*/ 	.byte	0x00, 0xf5, 0x21, 0x00


	//----- nvinfo : EIATTR_KPARAM_INFO
	.align		4
.L_11:
        /*0018*/ 	.byte	0x04, 0x17
        /*001a*/ 	.short	(.L_13 - .L_12)
.L_12:
        /*001c*/ 	.word	0x00000000
        /*0020*/ 	.short	0x0001
        /*0022*/ 	.short	0x0008
        /*0024*/ 	.byte	0x00, 0xf0, 0x11, 0x00


	//----- nvinfo : EIATTR_KPARAM_INFO
	.align		4
.L_13:
        /*0028*/ 	.byte	0x04, 0x17
        /*002a*/ 	.short	(.L_15 - .L_14)
.L_14:
        /*002c*/ 	.word	0x00000000
        /*0030*/ 	.short	0x0000
        /*0032*/ 	.short	0x0000
        /*0034*/ 	.byte	0x00, 0xf0, 0x21, 0x00


	//----- nvinfo : EIATTR_SPARSE_MMA_MASK
	.align		4
.L_15:
        /*0038*/ 	.byte	0x03, 0x50
        /*003a*/ 	.short	0x0000


	//----- nvinfo : EIATTR_MAXREG_COUNT
	.align		4
        /*003c*/ 	.byte	0x03, 0x1b
        /*003e*/ 	.short	0x00ff


	//----- nvinfo : EIATTR_MERCURY_ISA_VERSION
	.align		4
        /*0040*/ 	.byte	0x03, 0x5f
        /*0042*/ 	.short	0x0101


	//----- nvinfo : EIATTR_COOP_GROUP_MASK_REGIDS
	.align		4
        /*0044*/ 	.byte	0x04, 0x29
        /*0046*/ 	.short	(.L_17 - .L_16)


	//   ....[0]....
.L_16:
        /*0048*/ 	.word	0xffffffff


	//   ....[1]....
        /*004c*/ 	.word	0xffffffff


	//   ....[2]....
        /*0050*/ 	.word	0xffffffff


	//   ....[3]....
        /*0054*/ 	.word	0xffffffff


	//   ....[4]....
        /*0058*/ 	.word	0xffffffff


	//   ....[5]....
        /*005c*/ 	.word	0xffffffff


	//   ....[6]....
        /*0060*/ 	.word	0xffffffff


	//   ....[7]....
        /*0064*/ 	.word	0xffffffff


	//   ....[8]....
        /*0068*/ 	.word	0xffffffff


	//   ....[9]....
        /*006c*/ 	.word	0xffffffff


	//----- nvinfo : EIATTR_COOP_GROUP_INSTR_OFFSETS
	.align		4
.L_17:
        /*0070*/ 	.byte	0x04, 0x28
        /*0072*/ 	.short	(.L_19 - .L_18)


	//   ....[0]....
.L_18:
        /*0074*/ 	.word	0x00000b80


	//   ....[1]....
        /*0078*/ 	.word	0x00000ba0


	//   ....[2]....
        /*007c*/ 	.word	0x00000bc0


	//   ....[3]....
        /*0080*/ 	.word	0x00000bd0


	//   ....[4]....
        /*0084*/ 	.word	0x00000bf0


	//   ....[5]....
        /*0088*/ 	.word	0x00000c00


	//   ....[6]....
        /*008c*/ 	.word	0x00000c20


	//   ....[7]....
        /*0090*/ 	.word	0x00000c30


	//   ....[8]....
        /*0094*/ 	.word	0x00000c50


	//   ....[9]....
        /*0098*/ 	.word	0x00000c60


	//----- nvinfo : EIATTR_VRC_CTA_INIT_COUNT
	.align		4
.L_19:
        /*009c*/ 	.byte	0x02, 0x4a
	.zero		1
	.zero		1


	//----- nvinfo : EIATTR_EXIT_INSTR_OFFSETS
	.align		4
        /*00a0*/ 	.byte	0x04, 0x1c
        /*00a2*/ 	.short	(.L_21 - .L_20)


	//   ....[0]....
.L_20:
        /*00a4*/ 	.word	0x00000c70


	//   ....[1]....
        /*00a8*/ 	.word	0x00000d40


	//----- nvinfo : EIATTR_CRS_STACK_SIZE
	.align		4
.L_21:
        /*00ac*/ 	.byte	0x04, 0x1e
        /*00ae*/ 	.short	(.L_23 - .L_22)
.L_22:
        /*00b0*/ 	.word	0x00000000


	//----- nvinfo : EIATTR_CBANK_PARAM_SIZE
	.align		4
.L_23:
        /*00b4*/ 	.byte	0x03, 0x19
        /*00b6*/ 	.short	0x0018


	//----- nvinfo : EIATTR_PARAM_CBANK
	.align		4
        /*00b8*/ 	.byte	0x04, 0x0a
        /*00ba*/ 	.short	(.L_25 - .L_24)
	.align		4
.L_24:
        /*00bc*/ 	.word	index@(.nv.constant0._Z11calculatePidiPd)
        /*00c0*/ 	.short	0x0380
        /*00c2*/ 	.short	0x0018


	//----- nvinfo : EIATTR_SW_WAR
	.align		4
.L_25:
        /*00c4*/ 	.byte	0x04, 0x36
        /*00c6*/ 	.short	(.L_27 - .L_26)
.L_26:
        /*00c8*/ 	.word	0x00000008
.L_27:


//--------------------- .nv.callgraph             --------------------------
	.section	.nv.callgraph,"",@"SHT_CUDA_CALLGRAPH"
	.align	4
	.sectionentsize	8
	.align		4
        /*0000*/ 	.word	0x00000000
	.align		4
        /*0004*/ 	.word	0xffffffff
	.align		4
        /*0008*/ 	.word	0x00000000
	.align		4
        /*000c*/ 	.word	0xfffffffe
	.align		4
        /*0010*/ 	.word	0x00000000
	.align		4
        /*0014*/ 	.word	0xfffffffd
	.align		4
        /*0018*/ 	.word	0x00000000
	.align		4
        /*001c*/ 	.word	0xfffffffc


//--------------------- .text._Z11calculatePidiPd --------------------------
	.section	.text._Z11calculatePidiPd,"ax",@progbits
	.align	128
        .global         _Z11calculatePidiPd
        .type           _Z11calculatePidiPd,@function
        .size           _Z11calculatePidiPd,(.L_x_24 - _Z11calculatePidiPd)
        .other          _Z11calculatePidiPd,@"STO_CUDA_ENTRY STV_DEFAULT"
_Z11calculatePidiPd:
.text._Z11calculatePidiPd:
[----:B------:R-:W-:Y:S08]  /*0000*/  LDC R1, c[0x0][0x37c] ;  /* 0x0000df00ff017b82 */ /* 0x000ff00000000800 */
[----:B------:R-:W0:Y:S01]  /*0010*/  LDC R8, c[0x0][0x360] ;  /* 0x0000d800ff087b82 */ /* 0x000e220000000800 */
[----:B------:R-:W0:Y:S01]  /*0020*/  LDCU UR4, c[0x0][0x370] ;  /* 0x00006e00ff0477ac */ /* 0x000e220008000800 */
[----:B------:R-:W-:Y:S01]  /*0030*/  BSSY.RECONVERGENT B0, `(.L_x_0) ;  /* 0x00000b4000007945 */ /* 0x000fe20003800200 */
[----:B------:R-:W-:Y:S01]  /*0040*/  CS2R R18, SRZ ;  /* 0x0000000000127805 */ /* 0x000fe2000001ff00 */
[----:B------:R-:W1:Y:S04]  /*0050*/  LDCU.64 UR6, c[0x0][0x380] ;  /* 0x00007000ff0677ac */ /* 0x000e680008000a00 */
[----:B------:R-:W2:Y:S01]  /*0060*/  LDC R2, c[0x0][0x388] ;  /* 0x0000e200ff027b82 */ /* 0x000ea20000000800 */
[----:B0-----:R-:W-:-:S07]  /*0070*/  IMAD R7, R8, UR4, RZ ;  /* 0x0000000408077c24 */ /* 0x001fce000f8e02ff */
[----:B------:R-:W0:Y:S01]  /*0080*/  S2UR UR4, SR_CTAID.X ;  /* 0x00000000000479c3 */ /* 0x000e220000002500 */
[----:B------:R-:W3:Y:S01]  /*0090*/  I2F.U32.RP R0, R7 ;  /* 0x0000000700007306 */ /* 0x000ee20000209000 */
[----:B------:R-:W-:Y:S01]  /*00a0*/  IMAD.MOV R3, RZ, RZ, -R7 ;  /* 0x000000ffff037224 */ /* 0x000fe200078e0a07 */
[----:B------:R-:W-:-:S06]  /*00b0*/  ISETP.NE.U32.AND P0, PT, R7, RZ, PT ;  /* 0x000000ff0700720c */ /* 0x000fcc0003f05070 */
[----:B---3--:R-:W3:Y:S02]  /*00c0*/  MUFU.RCP R0, R0 ;  /* 0x0000000000007308 */ /* 0x008ee40000001000 */
[----:B---3--:R-:W-:-:S06]  /*00d0*/  VIADD R4, R0, 0xffffffe ;  /* 0x0ffffffe00047836 */ /* 0x008fcc0000000000 */
[----:B------:R3:W4:Y:S02]  /*00e0*/  F2I.FTZ.U32.TRUNC.NTZ R5, R4 ;  /* 0x0000000400057305 */ /* 0x000724000021f000 */
[----:B---3--:R-:W-:Y:S02]  /*00f0*/  IMAD.MOV.U32 R4, RZ, RZ, RZ ;  /* 0x000000ffff047224 */ /* 0x008fe400078e00ff */
[----:B----4-:R-:W-:-:S04]  /*0100*/  IMAD R3, R3, R5, RZ ;  /* 0x0000000503037224 */ /* 0x010fc800078e02ff */
[----:B------:R-:W-:Y:S02]  /*0110*/  IMAD.HI.U32 R5, R5, R3, R4 ;  /* 0x0000000305057227 */ /* 0x000fe400078e0004 */
[----:B------:R-:W0:Y:S04]  /*0120*/  S2R R3, SR_TID.X ;  /* 0x0000000000037919 */ /* 0x000e280000002100 */
[----:B--2---:R-:W-:-:S04]  /*0130*/  IMAD.HI.U32 R6, R5, R2, RZ ;  /* 0x0000000205067227 */ /* 0x004fc800078e00ff */
[----:B------:R-:W-:-:S04]  /*0140*/  IMAD.MOV R5, RZ, RZ, -R6 ;  /* 0x000000ffff057224 */ /* 0x000fc800078e0a06 */
[----:B------:R-:W-:-:S05]  /*0150*/  IMAD R0, R7, R5, R2 ;  /* 0x0000000507007224 */ /* 0x000fca00078e0202 */
[----:B------:R-:W-:-:S13]  /*0160*/  ISETP.GE.U32.AND P1, PT, R0, R7, PT ;  /* 0x000000070000720c */ /* 0x000fda0003f26070 */
[----:B------:R-:W-:Y:S02]  /*0170*/  @P1 IMAD.IADD R0, R0, 0x1, -R7 ;  /* 0x0000000100001824 */ /* 0x000fe400078e0a07 */
[----:B0-----:R-:W-:Y:S01]  /*0180*/  IMAD R25, R8, UR4, R3 ;  /* 0x0000000408197c24 */ /* 0x001fe2000f8e0203 */
[----:B------:R-:W0:Y:S01]  /*0190*/  LDCU.64 UR4, c[0x0][0x380] ;  /* 0x00007000ff0477ac */ /* 0x000e220008000a00 */
[----:B------:R-:W-:Y:S01]  /*01a0*/  @P1 VIADD R6, R6, 0x1 ;  /* 0x0000000106061836 */ /* 0x000fe20000000000 */
[----:B------:R-:W-:Y:S01]  /*01b0*/  ISETP.GE.U32.AND P2, PT, R0, R7, PT ;  /* 0x000000070000720c */ /* 0x000fe20003f46070 */
[----:B------:R-:W-:-:S05]  /*01c0*/  VIADD R0, R7, 0xffffffff ;  /* 0xffffffff07007836 */ /* 0x000fca0000000000 */
[----:B------:R-:W-:-:S07]  /*01d0*/  ISETP.NE.AND P1, PT, R25, R0, PT ;  /* 0x000000001900720c */ /* 0x000fce0003f25270 */
[----:B------:R-:W-:Y:S02]  /*01e0*/  @P2 IADD3 R6, PT, PT, R6, 0x1, RZ ;  /* 0x0000000106062810 */ /* 0x000fe40007ffe0ff */
[----:B------:R-:W-:-:S05]  /*01f0*/  @!P0 LOP3.LUT R6, RZ, R7, RZ, 0x33, !PT ;  /* 0x00000007ff068212 */ /* 0x000fca00078e33ff */
[----:B------:R-:W-:-:S04]  /*0200*/  IMAD R25, R25, R6, RZ ;  /* 0x0000000619197224 */ /* 0x000fc800078e02ff */
[----:B------:R-:W-:-:S05]  /*0210*/  @P1 IMAD.IADD R2, R6, 0x1, R25 ;  /* 0x0000000106021824 */ /* 0x000fca00078e0219 */
[----:B------:R-:W-:-:S13]  /*0220*/  ISETP.GE.AND P0, PT, R25, R2, PT ;  /* 0x000000021900720c */ /* 0x000fda0003f06270 */
[----:B01----:R-:W-:Y:S05]  /*0230*/  @P0 BRA `(.L_x_1) ;  /* 0x00000008004c0947 */ /* 0x003fea0003800000 */
[--C-:B------:R-:W-:Y:S01]  /*0240*/  IMAD.IADD R0, R2, 0x1, -R25.reuse ;  /* 0x0000000102007824 */ /* 0x100fe200078e0a19 */
[----:B------:R-:W-:Y:S01]  /*0250*/  BSSY.RECONVERGENT B1, `(.L_x_2) ;  /* 0x0000026000017945 */ /* 0x000fe20003800200 */
[----:B------:R-:W-:Y:S01]  /*0260*/  IMAD.MOV.U32 R5, RZ, RZ, R25 ;  /* 0x000000ffff057224 */ /* 0x000fe200078e0019 */
[----:B------:R-:W-:Y:S01]  /*0270*/  CS2R R18, SRZ ;  /* 0x0000000000127805 */ /* 0x000fe2000001ff00 */
[----:B------:R-:W-:Y:S01]  /*0280*/  IMAD.MOV.U32 R4, RZ, RZ, RZ ;  /* 0x000000ffff047224 */ /* 0x000fe200078e00ff */
[----:B------:R-:W-:Y:S01]  /*0290*/  LOP3.LUT P0, R0, R0, 0x3, RZ, 0xc0, !PT ;  /* 0x0000000300007812 */ /* 0x000fe2000780c0ff */
[----:B------:R-:W-:-:S12]  /*02a0*/  IMAD.MOV.U32 R7, RZ, RZ, 0x40100000 ;  /* 0x40100000ff077424 */ /* 0x000fd800078e00ff */
[----:B------:R-:W-:Y:S05]  /*02b0*/  @!P0 BRA `(.L_x_3) ;  /* 0x00000000007c8947 */ /* 0x000fea0003800000 */
[----:B------:R-:W-:Y:S01]  /*02c0*/  IMAD.MOV R24, RZ, RZ, -R0 ;  /* 0x000000ffff187224 */ /* 0x000fe200078e0a00 */
[----:B------:R-:W-:Y:S02]  /*02d0*/  MOV R5, R25 ;  /* 0x0000001900057202 */ /* 0x000fe40000000f00 */
[----:B------:R-:W-:-:S07]  /*02e0*/  CS2R R18, SRZ ;  /* 0x0000000000127805 */ /* 0x000fce000001ff00 */
.L_x_6:
[----:B------:R-:W0:Y:S01]  /*02f0*/  I2F.F64 R8, R5 ;  /* 0x0000000500087312 */ /* 0x000e220000201c00 */
[----:B------:R-:W-:Y:S01]  /*0300*/  VIADD R24, R24, 0x1 ;  /* 0x0000000118187836 */ /* 0x000fe20000000000 */
[----:B------:R-:W-:Y:S04]  /*0310*/  BSSY.RECONVERGENT B2, `(.L_x_4) ;  /* 0x0000016000027945 */ /* 0x000fe80003800200 */
[----:B------:R-:W-:Y:S01]  /*0320*/  ISETP.NE.AND P1, PT, R24, RZ, PT ;  /* 0x000000ff1800720c */ /* 0x000fe20003f25270 */
[----:B0-----:R-:W-:-:S08]  /*0330*/  DADD R8, R8, 0.5 ;  /* 0x3fe0000008087429 */ /* 0x001fd00000000000 */
[----:B------:R-:W-:-:S08]  /*0340*/  DMUL R8, R8, UR4 ;  /* 0x0000000408087c28 */ /* 0x000fd00008000000 */
[----:B------:R-:W-:Y:S01]  /*0350*/  DFMA R10, R8, R8, 1 ;  /* 0x3ff00000080a742b */ /* 0x000fe20000000008 */
[----:B------:R-:W-:-:S05]  /*0360*/  IMAD.MOV.U32 R8, RZ, RZ, 0x1 ;  /* 0x00000001ff087424 */ /* 0x000fca00078e00ff */
[----:B------:R-:W0:Y:S02]  /*0370*/  MUFU.RCP64H R9, R11 ;  /* 0x0000000b00097308 */ /* 0x000e240000001800 */
[----:B0-----:R-:W-:-:S08]  /*0380*/  DFMA R12, -R10, R8, 1 ;  /* 0x3ff000000a0c742b */ /* 0x001fd00000000108 */
[----:B------:R-:W-:-:S08]  /*0390*/  DFMA R12, R12, R12, R12 ;  /* 0x0000000c0c0c722b */ /* 0x000fd0000000000c */
[----:B------:R-:W-:-:S08]  /*03a0*/  DFMA R12, R8, R12, R8 ;  /* 0x0000000c080c722b */ /* 0x000fd00000000008 */
[----:B------:R-:W-:-:S08]  /*03b0*/  DFMA R8, -R10, R12, 1 ;  /* 0x3ff000000a08742b */ /* 0x000fd0000000010c */
[----:B------:R-:W-:-:S08]  /*03c0*/  DFMA R8, R12, R8, R12 ;  /* 0x000000080c08722b */ /* 0x000fd0000000000c */
[----:B------:R-:W-:-:S08]  /*03d0*/  DMUL R12, R8, 4 ;  /* 0x40100000080c7828 */ /* 0x000fd00000000000 */
[----:B------:R-:W-:-:S08]  /*03e0*/  DFMA R14, -R10, R12, 4 ;  /* 0x401000000a0e742b */ /* 0x000fd0000000010c */
[----:B------:R-:W-:-:S10]  /*03f0*/  DFMA R8, R8, R14, R12 ;  /* 0x0000000e0808722b */ /* 0x000fd4000000000c */
[----:B------:R-:W-:-:S05]  /*0400*/  FFMA R0, RZ, R11, R9 ;  /* 0x0000000bff007223 */ /* 0x000fca0000000009 */
[----:B------:R-:W-:-:S13]  /*0410*/  FSETP.GT.AND P0, PT, |R0|, 1.469367938527859385e-39, PT ;  /* 0x001000000000780b */ /* 0x000fda0003f04200 */
[----:B------:R-:W-:Y:S05]  /*0420*/  @P0 BRA `(.L_x_5) ;  /* 0x0000000000100947 */ /* 0x000fea0003800000 */
[----:B------:R-:W-:-:S07]  /*0430*/  MOV R0, 0x450 ;  /* 0x0000045000007802 */ /* 0x000fce0000000f00 */
[----:B------:R-:W-:Y:S05]  /*0440*/  CALL.REL.NOINC `($__internal_0_$__cuda_sm20_div_rn_f64_full) ;  /* 0x0000000800407944 */ /* 0x000fea0003c00000 */
[----:B------:R-:W-:Y:S02]  /*0450*/  IMAD.MOV.U32 R8, RZ, RZ, R10 ;  /* 0x000000ffff087224 */ /* 0x000fe400078e000a */
[----:B------:R-:W-:-:S07]  /*0460*/  IMAD.MOV.U32 R9, RZ, RZ, R11 ;  /* 0x000000ffff097224 */ /* 0x000fce00078e000b */
.L_x_5:
[----:B------:R-:W-:Y:S05]  /*0470*/  BSYNC.RECONVERGENT B2 ;  /* 0x0000000000027941 */ /* 0x000fea0003800200 */
.L_x_4:
[----:B------:R-:W-:Y:S01]  /*0480*/  DADD R18, R8, R18 ;  /* 0x0000000008127229 */ /* 0x000fe20000000012 */
[----:B------:R-:W-:Y:S01]  /*0490*/  VIADD R5, R5, 0x1 ;  /* 0x0000000105057836 */ /* 0x000fe20000000000 */
[----:B------:R-:W-:Y:S09]  /*04a0*/  @P1 BRA `(.L_x_6) ;  /* 0xfffffffc00901947 */ /* 0x000ff2000383ffff */
.L_x_3:
[----:B------:R-:W-:Y:S05]  /*04b0*/  BSYNC.RECONVERGENT B1 ;  /* 0x0000000000017941 */ /* 0x000fea0003800200 */
.L_x_2:
[----:B------:R-:W-:-:S05]  /*04c0*/  IMAD.IADD R0, R25, 0x1, -R2 ;  /* 0x0000000119007824 */ /* 0x000fca00078e0a02 */
[----:B------:R-:W-:-:S13]  /*04d0*/  ISETP.GT.U32.AND P0, PT, R0, -0x4, PT ;  /* 0xfffffffc0000780c */ /* 0x000fda0003f04070 */
[----:B------:R-:W-:Y:S05]  /*04e0*/  @P0 BRA `(.L_x_1) ;  /* 0x0000000400a00947 */ /* 0x000fea0003800000 */
.L_x_15:
[----:B------:R-:W0:Y:S01]  /*04f0*/  I2F.F64 R8, R5 ;  /* 0x0000000500087312 */ /* 0x000e220000201c00 */
[----:B------:R-:W-:Y:S01]  /*0500*/  BSSY.RECONVERGENT B1, `(.L_x_7) ;  /* 0x0000015000017945 */ /* 0x000fe20003800200 */
[----:B0-----:R-:W-:-:S08]  /*0510*/  DADD R8, R8, 0.5 ;  /* 0x3fe0000008087429 */ /* 0x001fd00000000000 */
[----:B------:R-:W-:-:S08]  /*0520*/  DMUL R8, R8, UR6 ;  /* 0x0000000608087c28 */ /* 0x000fd00008000000 */
[----:B------:R-:W-:Y:S01]  /*0530*/  DFMA R10, R8, R8, 1 ;  /* 0x3ff00000080a742b */ /* 0x000fe20000000008 */
[----:B------:R-:W-:-:S05]  /*0540*/  MOV R8, 0x1 ;  /* 0x0000000100087802 */ /* 0x000fca0000000f00 */
        /* <DEDUP_REMOVED lines=16> */
.L_x_8:
[----:B------:R-:W-:Y:S05]  /*0650*/  BSYNC.RECONVERGENT B1 ;  /* 0x0000000000017941 */ /* 0x000fea0003800200 */
.L_x_7:
[----:B------:R-:W-:Y:S01]  /*0660*/  VIADD R0, R5, 0x1 ;  /* 0x0000000105007836 */ /* 0x000fe20000000000 */
[----:B------:R-:W-:Y:S01]  /*0670*/  BSSY.RECONVERGENT B1, `(.L_x_9) ;  /* 0x0000017000017945 */ /* 0x000fe20003800200 */
[----:B------:R-:W-:Y:S02]  /*0680*/  DADD R18, R8, R18 ;  /* 0x0000000008127229 */ /* 0x000fe40000000012 */
[----:B------:R-:W0:Y:S02]  /*0690*/  I2F.F64 R10, R0 ;  /* 0x00000000000a7312 */ /* 0x000e240000201c00 */
        /* <DEDUP_REMOVED lines=16> */
[----:B------:R-:W-:Y:S01]  /*07a0*/  IMAD.MOV.U32 R10, RZ, RZ, R12 ;  /* 0x000000ffff0a7224 */ /* 0x000fe200078e000c */
[----:B------:R-:W-:Y:S01]  /*07b0*/  MOV R0, 0x7e0 ;  /* 0x000007e000007802 */ /* 0x000fe20000000f00 */
[----:B------:R-:W-:-:S07]  /*07c0*/  IMAD.MOV.U32 R11, RZ, RZ, R13 ;  /* 0x000000ffff0b7224 */ /* 0x000fce00078e000d */
[----:B------:R-:W-:Y:S05]  /*07d0*/  CALL.REL.NOINC `($__internal_0_$__cuda_sm20_div_rn_f64_full) ;  /* 0x00000004005c7944 */ /* 0x000fea0003c00000 */
.L_x_10:
[----:B------:R-:W-:Y:S05]  /*07e0*/  BSYNC.RECONVERGENT B1 ;  /* 0x0000000000017941 */ /* 0x000fea0003800200 */
.L_x_9:
[----:B------:R-:W-:Y:S01]  /*07f0*/  IADD3 R0, PT, PT, R5, 0x2, RZ ;  /* 0x0000000205007810 */ /* 0x000fe20007ffe0ff */
        /* <DEDUP_REMOVED lines=23> */
[----:B------:R-:W-:Y:S02]  /*0970*/  IMAD.MOV.U32 R8, RZ, RZ, R10 ;  /* 0x000000ffff087224 */ /* 0x000fe400078e000a */
[----:B------:R-:W-:-:S07]  /*0980*/  IMAD.MOV.U32 R9, RZ, RZ, R11 ;  /* 0x000000ffff097224 */ /* 0x000fce00078e000b */
.L_x_12:
[----:B------:R-:W-:Y:S05]  /*0990*/  BSYNC.RECONVERGENT B1 ;  /* 0x0000000000017941 */ /* 0x000fea0003800200 */
.L_x_11:
[----:B------:R-:W-:Y:S01]  /*09a0*/  VIADD R0, R5, 0x3 ;  /* 0x0000000305007836 */ /* 0x000fe20000000000 */
[----:B------:R-:W-:Y:S01]  /*09b0*/  BSSY.RECONVERGENT B1, `(.L_x_13) ;  /* 0x0000017000017945 */ /* 0x000fe20003800200 */
[----:B------:R-:W-:Y:S02]  /*09c0*/  DADD R18, R18, R8 ;  /* 0x0000000012127229 */ /* 0x000fe40000000008 */
[----:B------:R-:W0:Y:S02]  /*09d0*/  I2F.F64 R10, R0 ;  /* 0x00000000000a7312 */ /* 0x000e240000201c00 */
        /* <DEDUP_REMOVED lines=20> */
.L_x_14:
[----:B------:R-:W-:Y:S05]  /*0b20*/  BSYNC.RECONVERGENT B1 ;  /* 0x0000000000017941 */ /* 0x000fea0003800200 */
.L_x_13:
[----:B------:R-:W-:Y:S01]  /*0b30*/  VIADD R5, R5, 0x4 ;  /* 0x0000000405057836 */ /* 0x000fe20000000000 */
[----:B------:R-:W-:-:S04]  /*0b40*/  DADD R18, R18, R10 ;  /* 0x0000000012127229 */ /* 0x000fc8000000000a */
[----:B------:R-:W-:-:S13]  /*0b50*/  ISETP.GE.AND P0, PT, R5, R2, PT ;  /* 0x000000020500720c */ /* 0x000fda0003f06270 */
[----:B------:R-:W-:Y:S05]  /*0b60*/  @!P0 BRA `(.L_x_15) ;  /* 0xfffffff800608947 */ /* 0x000fea000383ffff */
.L_x_1:
[----:B------:R-:W-:Y:S05]  /*0b70*/  BSYNC.RECONVERGENT B0 ;  /* 0x0000000000007941 */ /* 0x000fea0003800200 */
.L_x_0:
[----:B------:R-:W-:Y:S01]  /*0b80*/  SHFL.DOWN PT, R5, R19, 0x10, 0x1f ;  /* 0x0a001f0013057f89 */ /* 0x000fe200000e0000 */
[----:B------:R-:W-:-:S03]  /*0b90*/  LOP3.LUT P0, RZ, R3, 0x1f, RZ, 0xc0, !PT ;  /* 0x0000001f03ff7812 */ /* 0x000fc6000780c0ff */
[----:B------:R-:W0:Y:S02]  /*0ba0*/  SHFL.DOWN PT, R4, R18, 0x10, 0x1f ;  /* 0x0a001f0012047f89 */ /* 0x000e2400000e0000 */
[----:B0-----:R-:W-:-:S07]  /*0bb0*/  DADD R4, R4, R18 ;  /* 0x0000000004047229 */ /* 0x001fce0000000012 */
[----:B------:R-:W-:Y:S04]  /*0bc0*/  SHFL.DOWN PT, R7, R5, 0x8, 0x1f ;  /* 0x09001f0005077f89 */ /* 0x000fe800000e0000 */
        /* <DEDUP_REMOVED lines=8> */
[----:B------:R0:W1:Y:S04]  /*0c50*/  SHFL.DOWN PT, R3, R11, 0x1, 0x1f ;  /* 0x08201f000b037f89 */ /* 0x00006800000e0000 */
[----:B------:R0:W2:Y:S01]  /*0c60*/  SHFL.DOWN PT, R2, R10, 0x1, 0x1f ;  /* 0x08201f000a027f89 */ /* 0x0000a200000e0000 */
[----:B------:R-:W-:Y:S05]  /*0c70*/  @P0 EXIT ;  /* 0x000000000000094d */ /* 0x000fea0003800000 */
[----:B------:R-:W3:Y:S01]  /*0c80*/  LDC.64 R4, c[0x0][0x390] ;  /* 0x0000e400ff047b82 */ /* 0x000ee20000000a00 */
[----:B------:R-:W3:Y:S02]  /*0c90*/  LDCU.64 UR4, c[0x0][0x358] ;  /* 0x00006b00ff0477ac */ /* 0x000ee40008000a00 */
[----:B---3--:R3:W5:Y:S01]  /*0ca0*/  LDG.E.64 R8, desc[UR4][R4.64] ;  /* 0x0000000404087981 */ /* 0x008762000c1e1b00 */
[----:B-12---:R-:W-:-:S11]  /*0cb0*/  DADD R2, R10, R2 ;  /* 0x000000000a027229 */ /* 0x006fd60000000002 */
.L_x_16:
[----:B0----5:R-:W-:Y:S01]  /*0cc0*/  DADD R10, R2, R8 ;  /* 0x00000000020a7229 */ /* 0x021fe20000000008 */
[----:B------:R-:W-:Y:S09]  /*0cd0*/  YIELD ;  /* 0x0000000000007946 */ /* 0x000ff20003800000 */
[----:B------:R-:W2:Y:S02]  /*0ce0*/  ATOMG.E.CAS.64.STRONG.GPU PT, R10, [R4], R8, R10 ;  /* 0x00000008040a73a9 */ /* 0x000ea400001ee50a */
[----:B--2---:R-:W-:Y:S01]  /*0cf0*/  ISETP.NE.U32.AND P0, PT, R8, R10, PT ;  /* 0x0000000a0800720c */ /* 0x004fe20003f05070 */
[----:B------:R-:W-:-:S03]  /*0d00*/  IMAD.MOV.U32 R8, RZ, RZ, R10 ;  /* 0x000000ffff087224 */ /* 0x000fc600078e000a */
[----:B------:R-:W-:Y:S01]  /*0d10*/  ISETP.NE.AND.EX P0, PT, R9, R11, PT, P0 ;  /* 0x0000000b0900720c */ /* 0x000fe20003f05300 */
[----:B------:R-:W-:-:S12]  /*0d20*/  IMAD.MOV.U32 R9, RZ, RZ, R11 ;  /* 0x000000ffff097224 */ /* 0x000fd800078e000b */
[----:B------:R-:W-:Y:S05]  /*0d30*/  @P0 BRA `(.L_x_16) ;  /* 0xfffffffc00e00947 */ /* 0x000fea000383ffff */
[----:B------:R-:W-:Y:S05]  /*0d40*/  EXIT ;  /* 0x000000000000794d */ /* 0x000fea0003800000 */
        .weak           $__internal_0_$__cuda_sm20_div_rn_f64_full
        .type           $__internal_0_$__cuda_sm20_div_rn_f64_full,@function
        .size           $__internal_0_$__cuda_sm20_div_rn_f64_full,(.L_x_24 - $__internal_0_$__cuda_sm20_div_rn_f64_full)
$__internal_0_$__cuda_sm20_div_rn_f64_full:
[C---:B------:R-:W-:Y:S01]  /*0d50*/  FSETP.GEU.AND P0, PT, |R11|.reuse, 1.469367938527859385e-39, PT ;  /* 0x001000000b00780b */ /* 0x040fe20003f0e200 */
[----:B------:R-:W-:Y:S01]  /*0d60*/  IMAD.MOV.U32 R20, RZ, RZ, 0x1ca00000 ;  /* 0x1ca00000ff147424 */ /* 0x000fe200078e00ff */
[C---:B------:R-:W-:Y:S02]  /*0d70*/  LOP3.LUT R8, R11.reuse, 0x800fffff, RZ, 0xc0, !PT ;  /* 0x800fffff0b087812 */ /* 0x040fe400078ec0ff */
[----:B------:R-:W-:Y:S02]  /*0d80*/  MOV R12, 0x1 ;  /* 0x00000001000c7802 */ /* 0x000fe40000000f00 */
[----:B------:R-:W-:Y:S01]  /*0d90*/  LOP3.LUT R9, R8, 0x3ff00000, RZ, 0xfc, !PT ;  /* 0x3ff0000008097812 */ /* 0x000fe200078efcff */
[----:B------:R-:W-:Y:S01]  /*0da0*/  IMAD.MOV.U32 R8, RZ, RZ, R10 ;  /* 0x000000ffff087224 */ /* 0x000fe200078e000a */
[----:B------:R-:W-:-:S05]  /*0db0*/  LOP3.LUT R23, R11, 0x7ff00000, RZ, 0xc0, !PT ;  /* 0x7ff000000b177812 */ /* 0x000fca00078ec0ff */
[----:B------:R-:W-:-:S06]  /*0dc0*/  @!P0 DMUL R8, R10, 8.98846567431157953865e+307 ;  /* 0x7fe000000a088828 */ /* 0x000fcc0000000000 */
[----:B------:R-:W0:Y:S02]  /*0dd0*/  MUFU.RCP64H R13, R9 ;  /* 0x00000009000d7308 */ /* 0x000e240000001800 */
[----:B0-----:R-:W-:-:S08]  /*0de0*/  DFMA R26, R12, -R8, 1 ;  /* 0x3ff000000c1a742b */ /* 0x001fd00000000808 */
[----:B------:R-:W-:-:S08]  /*0df0*/  DFMA R26, R26, R26, R26 ;  /* 0x0000001a1a1a722b */ /* 0x000fd0000000001a */
[----:B------:R-:W-:Y:S01]  /*0e00*/  DFMA R26, R12, R26, R12 ;  /* 0x0000001a0c1a722b */ /* 0x000fe2000000000c */
[----:B------:R-:W-:Y:S02]  /*0e10*/  IMAD.MOV.U32 R13, RZ, RZ, R7 ;  /* 0x000000ffff0d7224 */ /* 0x000fe400078e0007 */
[----:B------:R-:W-:-:S03]  /*0e20*/  IMAD.MOV.U32 R12, RZ, RZ, R4 ;  /* 0x000000ffff0c7224 */ /* 0x000fc600078e0004 */
[----:B------:R-:W-:Y:S02]  /*0e30*/  LOP3.LUT R6, R13, 0x7ff00000, RZ, 0xc0, !PT ;  /* 0x7ff000000d067812 */ /* 0x000fe400078ec0ff */
[----:B------:R-:W-:Y:S01]  /*0e40*/  DFMA R16, R26, -R8, 1 ;  /* 0x3ff000001a10742b */ /* 0x000fe20000000808 */
[----:B------:R-:W-:Y:S01]  /*0e50*/  IMAD.MOV.U32 R14, RZ, RZ, R12 ;  /* 0x000000ffff0e7224 */ /* 0x000fe200078e000c */
[----:B------:R-:W-:Y:S01]  /*0e60*/  ISETP.GE.U32.AND P2, PT, R6, R23, PT ;  /* 0x000000170600720c */ /* 0x000fe20003f46070 */
[----:B------:R-:W-:-:S03]  /*0e70*/  IMAD.MOV.U32 R21, RZ, RZ, R6 ;  /* 0x000000ffff157224 */ /* 0x000fc600078e0006 */
[----:B------:R-:W-:Y:S02]  /*0e80*/  SEL R15, R20, 0x63400000, !P2 ;  /* 0x63400000140f7807 */ /* 0x000fe40005000000 */
[----:B------:R-:W-:Y:S01]  /*0e90*/  DFMA R16, R26, R16, R26 ;  /* 0x000000101a10722b */ /* 0x000fe2000000001a */
[----:B------:R-:W-:Y:S02]  /*0ea0*/  FSETP.GEU.AND P2, PT, |R13|, 1.469367938527859385e-39, PT ;  /* 0x001000000d00780b */ /* 0x000fe40003f4e200 */
[----:B------:R-:W-:-:S11]  /*0eb0*/  LOP3.LUT R15, R15, 0x800fffff, R13, 0xf8, !PT ;  /* 0x800fffff0f0f7812 */ /* 0x000fd600078ef80d */
[----:B------:R-:W-:Y:S05]  /*0ec0*/  @P2 BRA `(.L_x_17) ;  /* 0x0000000000202947 */ /* 0x000fea0003800000 */
[----:B------:R-:W-:Y:S01]  /*0ed0*/  LOP3.LUT R21, R11, 0x7ff00000, RZ, 0xc0, !PT ;  /* 0x7ff000000b157812 */ /* 0x000fe200078ec0ff */
[----:B------:R-:W-:-:S03]  /*0ee0*/  IMAD.MOV.U32 R26, RZ, RZ, RZ ;  /* 0x000000ffff1a7224 */ /* 0x000fc600078e00ff */
[----:B------:R-:W-:-:S04]  /*0ef0*/  ISETP.GE.U32.AND P2, PT, R6, R21, PT ;  /* 0x000000150600720c */ /* 0x000fc80003f46070 */
[----:B------:R-:W-:-:S04]  /*0f00*/  SEL R21, R20, 0x63400000, !P2 ;  /* 0x6340000014157807 */ /* 0x000fc80005000000 */
[----:B------:R-:W-:-:S04]  /*0f10*/  LOP3.LUT R21, R21, 0x80000000, R13, 0xf8, !PT ;  /* 0x8000000015157812 */ /* 0x000fc800078ef80d */
[----:B------:R-:W-:-:S06]  /*0f20*/  LOP3.LUT R27, R21, 0x100000, RZ, 0xfc, !PT ;  /* 0x00100000151b7812 */ /* 0x000fcc00078efcff */
[----:B------:R-:W-:-:S10]  /*0f30*/  DFMA R14, R14, 2, -R26 ;  /* 0x400000000e0e782b */ /* 0x000fd4000000081a */
[----:B------:R-:W-:-:S07]  /*0f40*/  LOP3.LUT R21, R15, 0x7ff00000, RZ, 0xc0, !PT ;  /* 0x7ff000000f157812 */ /* 0x000fce00078ec0ff */
.L_x_17:
[----:B------:R-:W-:Y:S01]  /*0f50*/  IADD3 R22, PT, PT, R21, -0x1, RZ ;  /* 0xffffffff15167810 */ /* 0x000fe20007ffe0ff */
[----:B------:R-:W-:Y:S01]  /*0f60*/  DMUL R28, R16, R14 ;  /* 0x0000000e101c7228 */ /* 0x000fe20000000000 */
[----:B------:R-:W-:Y:S01]  /*0f70*/  @!P0 LOP3.LUT R23, R9, 0x7ff00000, RZ, 0xc0, !PT ;  /* 0x7ff0000009178812 */ /* 0x000fe200078ec0ff */
[----:B------:R-:W-:Y:S01]  /*0f80*/  BSSY.RECONVERGENT B3, `(.L_x_18) ;  /* 0x0000037000037945 */ /* 0x000fe20003800200 */
[----:B------:R-:W-:-:S03]  /*0f90*/  ISETP.GT.U32.AND P0, PT, R22, 0x7feffffe, PT ;  /* 0x7feffffe1600780c */ /* 0x000fc60003f04070 */
[----:B------:R-:W-:Y:S02]  /*0fa0*/  VIADD R22, R23, 0xffffffff ;  /* 0xffffffff17167836 */ /* 0x000fe40000000000 */
[----:B------:R-:W-:-:S03]  /*0fb0*/  DFMA R26, R28, -R8, R14 ;  /* 0x800000081c1a722b */ /* 0x000fc6000000000e */
[----:B------:R-:W-:-:S05]  /*0fc0*/  ISETP.GT.U32.OR P0, PT, R22, 0x7feffffe, P0 ;  /* 0x7feffffe1600780c */ /* 0x000fca0000704470 */
[----:B------:R-:W-:-:S08]  /*0fd0*/  DFMA R16, R16, R26, R28 ;  /* 0x0000001a1010722b */ /* 0x000fd0000000001c */
[----:B------:R-:W-:Y:S05]  /*0fe0*/  @P0 BRA `(.L_x_19) ;  /* 0x00000000006c0947 */ /* 0x000fea0003800000 */
[----:B------:R-:W-:-:S04]  /*0ff0*/  LOP3.LUT R13, R11, 0x7ff00000, RZ, 0xc0, !PT ;  /* 0x7ff000000b0d7812 */ /* 0x000fc800078ec0ff */
[CC--:B------:R-:W-:Y:S02]  /*1000*/  VIADDMNMX R12, R6.reuse, -R13.reuse, 0xb9600000, !PT ;  /* 0xb9600000060c7446 */ /* 0x0c0fe4000780090d */
[----:B------:R-:W-:Y:S02]  /*1010*/  ISETP.GE.U32.AND P0, PT, R6, R13, PT ;  /* 0x0000000d0600720c */ /* 0x000fe40003f06070 */
[----:B------:R-:W-:Y:S01]  /*1020*/  VIMNMX R6, PT, PT, R12, 0x46a00000, PT ;  /* 0x46a000000c067848 */ /* 0x000fe20003fe0100 */
[----:B------:R-:W-:Y:S01]  /*1030*/  IMAD.MOV.U32 R12, RZ, RZ, RZ ;  /* 0x000000ffff0c7224 */ /* 0x000fe200078e00ff */
[----:B------:R-:W-:-:S05]  /*1040*/  SEL R13, R20, 0x63400000, !P0 ;  /* 0x63400000140d7807 */ /* 0x000fca0004000000 */
[----:B------:R-:W-:-:S04]  /*1050*/  IMAD.IADD R6, R6, 0x1, -R13 ;  /* 0x0000000106067824 */ /* 0x000fc800078e0a0d */
[----:B------:R-:W-:-:S06]  /*1060*/  VIADD R13, R6, 0x7fe00000 ;  /* 0x7fe00000060d7836 */ /* 0x000fcc0000000000 */
[----:B------:R-:W-:-:S10]  /*1070*/  DMUL R26, R16, R12 ;  /* 0x0000000c101a7228 */ /* 0x000fd40000000000 */
[----:B------:R-:W-:-:S13]  /*1080*/  FSETP.GTU.AND P0, PT, |R27|, 1.469367938527859385e-39, PT ;  /* 0x001000001b00780b */ /* 0x000fda0003f0c200 */
[----:B------:R-:W-:Y:S05]  /*1090*/  @P0 BRA `(.L_x_20) ;  /* 0x0000000000940947 */ /* 0x000fea0003800000 */
[----:B------:R-:W-:Y:S01]  /*10a0*/  DFMA R8, R16, -R8, R14 ;  /* 0x800000081008722b */ /* 0x000fe2000000000e */
[----:B------:R-:W-:-:S09]  /*10b0*/  IMAD.MOV.U32 R12, RZ, RZ, RZ ;  /* 0x000000ffff0c7224 */ /* 0x000fd200078e00ff */
[C---:B------:R-:W-:Y:S02]  /*10c0*/  FSETP.NEU.AND P0, PT, R9.reuse, RZ, PT ;  /* 0x000000ff0900720b */ /* 0x040fe40003f0d000 */
[----:B------:R-:W-:-:S04]  /*10d0*/  LOP3.LUT R11, R9, 0x80000000, R11, 0x48, !PT ;  /* 0x80000000090b7812 */ /* 0x000fc800078e480b */
[----:B------:R-:W-:-:S07]  /*10e0*/  LOP3.LUT R13, R11, R13, RZ, 0xfc, !PT ;  /* 0x0000000d0b0d7212 */ /* 0x000fce00078efcff */
[----:B------:R-:W-:Y:S05]  /*10f0*/  @!P0 BRA `(.L_x_20) ;  /* 0x00000000007c8947 */ /* 0x000fea0003800000 */
[----:B------:R-:W-:Y:S01]  /*1100*/  IMAD.MOV R9, RZ, RZ, -R6 ;  /* 0x000000ffff097224 */ /* 0x000fe200078e0a06 */
[----:B------:R-:W-:Y:S01]  /*1110*/  MOV R8, RZ ;  /* 0x000000ff00087202 */ /* 0x000fe20000000f00 */
[----:B------:R-:W-:-:S05]  /*1120*/  DMUL.RP R12, R16, R12 ;  /* 0x0000000c100c7228 */ /* 0x000fca0000008000 */
[----:B------:R-:W-:-:S05]  /*1130*/  DFMA R8, R26, -R8, R16 ;  /* 0x800000081a08722b */ /* 0x000fca0000000010 */
[----:B------:R-:W-:Y:S02]  /*1140*/  LOP3.LUT R11, R13, R11, RZ, 0x3c, !PT ;  /* 0x0000000b0d0b7212 */ /* 0x000fe400078e3cff */
[----:B------:R-:W-:-:S04]  /*1150*/  IADD3 R8, PT, PT, -R6, -0x43300000, RZ ;  /* 0xbcd0000006087810 */ /* 0x000fc80007ffe1ff */
[----:B------:R-:W-:-:S04]  /*1160*/  FSETP.NEU.AND P0, PT, |R9|, R8, PT ;  /* 0x000000080900720b */ /* 0x000fc80003f0d200 */
[----:B------:R-:W-:Y:S02]  /*1170*/  FSEL R26, R12, R26, !P0 ;  /* 0x0000001a0c1a7208 */ /* 0x000fe40004000000 */
[----:B------:R-:W-:Y:S01]  /*1180*/  FSEL R27, R11, R27, !P0 ;  /* 0x0000001b0b1b7208 */ /* 0x000fe20004000000 */
[----:B------:R-:W-:Y:S06]  /*1190*/  BRA `(.L_x_20) ;  /* 0x0000000000547947 */ /* 0x000fec0003800000 */
.L_x_19:
[----:B------:R-:W-:-:S14]  /*11a0*/  DSETP.NAN.AND P0, PT, R12, R12, PT ;  /* 0x0000000c0c00722a */ /* 0x000fdc0003f08000 */
[----:B------:R-:W-:Y:S05]  /*11b0*/  @P0 BRA `(.L_x_21) ;  /* 0x0000000000440947 */ /* 0x000fea0003800000 */
[----:B------:R-:W-:-:S14]  /*11c0*/  DSETP.NAN.AND P0, PT, R10, R10, PT ;  /* 0x0000000a0a00722a */ /* 0x000fdc0003f08000 */
[----:B------:R-:W-:Y:S05]  /*11d0*/  @P0 BRA `(.L_x_22) ;  /* 0x0000000000300947 */ /* 0x000fea0003800000 */
[----:B------:R-:W-:Y:S01]  /*11e0*/  ISETP.NE.AND P0, PT, R21, R23, PT ;  /* 0x000000171500720c */ /* 0x000fe20003f05270 */
[----:B------:R-:W-:Y:S02]  /*11f0*/  IMAD.MOV.U32 R26, RZ, RZ, 0x0 ;  /* 0x00000000ff1a7424 */ /* 0x000fe400078e00ff */
[----:B------:R-:W-:-:S10]  /*1200*/  IMAD.MOV.U32 R27, RZ, RZ, -0x80000 ;  /* 0xfff80000ff1b7424 */ /* 0x000fd400078e00ff */
[----:B------:R-:W-:Y:S05]  /*1210*/  @!P0 BRA `(.L_x_20) ;  /* 0x0000000000348947 */ /* 0x000fea0003800000 */
[----:B------:R-:W-:Y:S02]  /*1220*/  ISETP.NE.AND P0, PT, R21, 0x7ff00000, PT ;  /* 0x7ff000001500780c */ /* 0x000fe40003f05270 */
[----:B------:R-:W-:Y:S02]  /*1230*/  LOP3.LUT R27, R13, 0x80000000, R11, 0x48, !PT ;  /* 0x800000000d1b7812 */ /* 0x000fe400078e480b */
[----:B------:R-:W-:-:S13]  /*1240*/  ISETP.EQ.OR P0, PT, R23, RZ, !P0 ;  /* 0x000000ff1700720c */ /* 0x000fda0004702670 */
[----:B------:R-:W-:Y:S01]  /*1250*/  @P0 LOP3.LUT R6, R27, 0x7ff00000, RZ, 0xfc, !PT ;  /* 0x7ff000001b060812 */ /* 0x000fe200078efcff */
[----:B------:R-:W-:Y:S02]  /*1260*/  @!P0 IMAD.MOV.U32 R26, RZ, RZ, RZ ;  /* 0x000000ffff1a8224 */ /* 0x000fe400078e00ff */
[----:B------:R-:W-:Y:S02]  /*1270*/  @P0 IMAD.MOV.U32 R26, RZ, RZ, RZ ;  /* 0x000000ffff1a0224 */ /* 0x000fe400078e00ff */
[----:B------:R-:W-:Y:S01]  /*1280*/  @P0 IMAD.MOV.U32 R27, RZ, RZ, R6 ;  /* 0x000000ffff1b0224 */ /* 0x000fe200078e0006 */
[----:B------:R-:W-:Y:S06]  /*1290*/  BRA `(.L_x_20) ;  /* 0x0000000000147947 */ /* 0x000fec0003800000 */
.L_x_22:
[----:B------:R-:W-:Y:S01]  /*12a0*/  LOP3.LUT R27, R11, 0x80000, RZ, 0xfc, !PT ;  /* 0x000800000b1b7812 */ /* 0x000fe200078efcff */
[----:B------:R-:W-:Y:S01]  /*12b0*/  IMAD.MOV.U32 R26, RZ, RZ, R10 ;  /* 0x000000ffff1a7224 */ /* 0x000fe200078e000a */
[----:B------:R-:W-:Y:S06]  /*12c0*/  BRA `(.L_x_20) ;  /* 0x0000000000087947 */ /* 0x000fec0003800000 */
.L_x_21:
[----:B------:R-:W-:Y:S02]  /*12d0*/  LOP3.LUT R27, R13, 0x80000, RZ, 0xfc, !PT ;  /* 0x000800000d1b7812 */ /* 0x000fe400078efcff */
[----:B------:R-:W-:-:S07]  /*12e0*/  MOV R26, R12 ;  /* 0x0000000c001a7202 */ /* 0x000fce0000000f00 */
.L_x_20:
[----:B------:R-:W-:Y:S05]  /*12f0*/  BSYNC.RECONVERGENT B3 ;  /* 0x0000000000037941 */ /* 0x000fea0003800200 */
.L_x_18:
[----:B------:R-:W-:Y:S02]  /*1300*/  IMAD.MOV.U32 R8, RZ, RZ, R0 ;  /* 0x000000ffff087224 */ /* 0x000fe400078e0000 */
[----:B------:R-:W-:Y:S02]  /*1310*/  IMAD.MOV.U32 R9, RZ, RZ, 0x0 ;  /* 0x00000000ff097424 */ /* 0x000fe400078e00ff */
[----:B------:R-:W-:Y:S02]  /*1320*/  IMAD.MOV.U32 R10, RZ, RZ, R26 ;  /* 0x000000ffff0a7224 */ /* 0x000fe400078e001a */
[----:B------:R-:W-:Y:S01]  /*1330*/  IMAD.MOV.U32 R11, RZ, RZ, R27 ;  /* 0x000000ffff0b7224 */ /* 0x000fe200078e001b */
[----:B------:R-:W-:Y:S06]  /*1340*/  RET.REL.NODEC R8 `(_Z11calculatePidiPd) ;  /* 0xffffffec082c7950 */ /* 0x000fec0003c3ffff */
.L_x_23:
[----:B------:R-:W-:-:S00]  /*1350*/  BRA `(.L_x_23) ;  /* 0xfffffffc00fc7947 */ /* 0x000fc0000383ffff */
[----:B------:R-:W-:-:S00]  /*1360*/  NOP ;  /* 0x0000000000007918 */ /* 0x000fc00000000000 */
        /* <DEDUP_REMOVED lines=9> */
.L_x_24:


//--------------------- .nv.shared.reserved.0     --------------------------
	.section	.nv.shared.reserved.0,"aw",@nobits
	.weak		__nv_reservedSMEM_offset_0_alias
	.size		__nv_reservedSMEM_offset_0_alias, 0, 64
	.other		__nv_reservedSMEM_offset_0_alias,@"STO_CUDA_RESERVED_SHARED STV_DEFAULT"
__nv_reservedSMEM_offset_0_alias:
	.zero		0
	.zero		64


//--------------------- .nv.constant0._Z11calculatePidiPd --------------------------
	.section	.nv.constant0._Z11calculatePidiPd,"a",@progbits
	.sectionflags	@""
	.align	4
.nv.constant0._Z11calculatePidiPd:
	.zero		920


//--------------------- SYMBOLS --------------------------

	.type		.nv.reservedSmem.offset0,@object
	.size		.nv.reservedSmem.offset0,0x4
